//
// Generated by NVIDIA NVVM Compiler
//
// Compiler Build ID: CL-36424714
// Cuda compilation tools, release 13.0, V13.0.88
// Based on NVVM 20.0.0
//

.version 9.0
.target sm_100
.address_size 64

	// .globl	_Z11copy_kernelPfS_mm

.visible .entry _Z11copy_kernelPfS_mm(
	.param .u64 .ptr .align 1 _Z11copy_kernelPfS_mm_param_0,
	.param .u64 .ptr .align 1 _Z11copy_kernelPfS_mm_param_1,
	.param .u64 _Z11copy_kernelPfS_mm_param_2,
	.param .u64 _Z11copy_kernelPfS_mm_param_3
)
{
	.reg .pred 	%p<2>;
	.reg .b32 	%r<5>;
	.reg .b32 	%f<5>;
	.reg .b64 	%rd<12>;

	ld.param.u64 	%rd1, [_Z11copy_kernelPfS_mm_param_0];
	ld.param.u64 	%rd2, [_Z11copy_kernelPfS_mm_param_1];
	ld.param.u64 	%rd3, [_Z11copy_kernelPfS_mm_param_2];
	ld.param.u64 	%rd4, [_Z11copy_kernelPfS_mm_param_3];
	mov.u32 	%r2, %ctaid.x;
	mov.u32 	%r3, %ntid.x;
	mov.u32 	%r4, %tid.x;
	mad.lo.s32 	%r1, %r2, %r3, %r4;
	mul.wide.u32 	%rd5, %r1, 4;
	mul.lo.s64 	%rd6, %rd4, %rd3;
	setp.ge.u64 	%p1, %rd5, %rd6;
	@%p1 bra 	$L__BB0_2;
	cvta.to.global.u64 	%rd7, %rd1;
	cvta.to.global.u64 	%rd8, %rd2;
	mul.wide.u32 	%rd9, %r1, 16;
	add.s64 	%rd10, %rd7, %rd9;
	ld.global.v4.f32 	{%f1, %f2, %f3, %f4}, [%rd10];
	add.s64 	%rd11, %rd8, %rd9;
	st.global.v4.f32 	[%rd11], {%f1, %f2, %f3, %f4};
$L__BB0_2:
	ret;

}


// ===== COMPILED SASS (sm_100) =====

	.target	sm_100

	.elftype	@"ET_EXEC"


//--------------------- .note.nv.tkinfo           --------------------------
	.section	.note.nv.tkinfo,"",@"SHT_NOTE"
	.sectionflags	@"SHF_NOTE_NV_TKINFO"
	.tkinfo
        /*0018*/ 	.word	0x00000002
        /*0030*/ 	.string	""
        /*0030*/ 	.string	"ptxas"
        /*0030*/ 	.string	"Cuda compilation tools, release 13.0, V13.0.88"
        /*0030*/ 	.string	"Build cuda_13.0.r13.0/compiler.36424714_0"
        /*0030*/ 	.string	"-arch sm_100 -m 64 "



//--------------------- .note.nv.cuinfo           --------------------------
	.section	.note.nv.cuinfo,"",@"SHT_NOTE"
	.sectionflags	@"SHF_NOTE_NV_CUINFO"
        /*0018*/ 	.short	0x0002
        /*001a*/ 	.short	0x0064
        /*001c*/ 	.short	0x0082
	.zero		2


//--------------------- .nv.info                  --------------------------
	.section	.nv.info,"",@"SHT_CUDA_INFO"
	.align	4


	//----- nvinfo : EIATTR_REGCOUNT
	.align		4
        /*0000*/ 	.byte	0x04, 0x2f
        /*0002*/ 	.short	(.L_1 - .L_0)
	.align		4
.L_0:
        /*0004*/ 	.word	index@(_Z11copy_kernelPfS_mm)
        /*0008*/ 	.word	0x0000000e


	//----- nvinfo : EIATTR_FRAME_SIZE
	.align		4
.L_1:
        /*000c*/ 	.byte	0x04, 0x11
        /*000e*/ 	.short	(.L_3 - .L_2)
	.align		4
.L_2:
        /*0010*/ 	.word	index@(_Z11copy_kernelPfS_mm)
        /*0014*/ 	.word	0x00000000


	//----- nvinfo : EIATTR_MIN_STACK_SIZE
	.align		4
.L_3:
        /*0018*/ 	.byte	0x04, 0x12
        /*001a*/ 	.short	(.L_5 - .L_4)
	.align		4
.L_4:
        /*001c*/ 	.word	index@(_Z11copy_kernelPfS_mm)
        /*0020*/ 	.word	0x00000000
.L_5:


//--------------------- .nv.compat                --------------------------
	.section	.nv.compat,"",@"SHT_CUDA_COMPAT_INFO"
	.align	4
        /*0000*/ 	.byte	0x02, 0x09, 0x00, 0x00, 0x02, 0x02, 0x01, 0x00, 0x02, 0x05, 0x05, 0x00, 0x03, 0x07, 0x01, 0x01
        /*0010*/ 	.byte	0x02, 0x03, 0x00, 0x00, 0x02, 0x06, 0x01, 0x00, 0x04, 0x0b, 0x08, 0x00, 0x09, 0x00, 0x00, 0x00
        /*0020*/ 	.byte	0x00, 0x00, 0x00, 0x00


//--------------------- .nv.info._Z11copy_kernelPfS_mm --------------------------
	.section	.nv.info._Z11copy_kernelPfS_mm,"",@"SHT_CUDA_INFO"
	.sectionflags	@""
	.align	4


	//----- nvinfo : EIATTR_CUDA_API_VERSION
	.align		4
        /*0000*/ 	.byte	0x04, 0x37
        /*0002*/ 	.short	(.L_7 - .L_6)
.L_6:
        /*0004*/ 	.word	0x00000082


	//----- nvinfo : EIATTR_KPARAM_INFO
	.align		4
.L_7:
        /*0008*/ 	.byte	0x04, 0x17
        /*000a*/ 	.short	(.L_9 - .L_8)
.L_8:
        /*000c*/ 	.word	0x00000000
        /*0010*/ 	.short	0x0003
        /*0012*/ 	.short	0x0018
        /*0014*/ 	.byte	0x00, 0xf0, 0x21, 0x00


	//----- nvinfo : EIATTR_KPARAM_INFO
	.align		4
.L_9:
        /*0018*/ 	.byte	0x04, 0x17
        /*001a*/ 	.short	(.L_11 - .L_10)
.L_10:
        /*001c*/ 	.word	0x00000000
        /*0020*/ 	.short	0x0002
        /*0022*/ 	.short	0x0010
        /*0024*/ 	.byte	0x00, 0xf0, 0x21, 0x00


	//----- nvinfo : EIATTR_KPARAM_INFO
	.align		4
.L_11:
        /*0028*/ 	.byte	0x04, 0x17
        /*002a*/ 	.short	(.L_13 - .L_12)
.L_12:
        /*002c*/ 	.word	0x00000000
        /*0030*/ 	.short	0x0001
        /*0032*/ 	.short	0x0008
        /*0034*/ 	.byte	0x00, 0xf5, 0x21, 0x00


	//----- nvinfo : EIATTR_KPARAM_INFO
	.align		4
.L_13:
        /*0038*/ 	.byte	0x04, 0x17
        /*003a*/ 	.short	(.L_15 - .L_14)
.L_14:
        /*003c*/ 	.word	0x00000000
        /*0040*/ 	.short	0x0000
        /*0042*/ 	.short	0x0000
        /*0044*/ 	.byte	0x00, 0xf5, 0x21, 0x00


	//----- nvinfo : EIATTR_SPARSE_MMA_MASK
	.align		4
.L_15:
        /*0048*/ 	.byte	0x03, 0x50
        /*004a*/ 	.short	0x0000


	//----- nvinfo : EIATTR_MAXREG_COUNT
	.align		4
        /*004c*/ 	.byte	0x03, 0x1b
        /*004e*/ 	.short	0x00ff


	//----- nvinfo : EIATTR_MERCURY_ISA_VERSION
	.align		4
        /*0050*/ 	.byte	0x03, 0x5f
        /*0052*/ 	.short	0x0101


	//----- nvinfo : EIATTR_VRC_CTA_INIT_COUNT
	.align		4
        /*0054*/ 	.byte	0x02, 0x4a
	.zero		1
	.zero		1


	//----- nvinfo : EIATTR_EXIT_INSTR_OFFSETS
	.align		4
        /*0058*/ 	.byte	0x04, 0x1c
        /*005a*/ 	.short	(.L_17 - .L_16)


	//   ....[0]....
.L_16:
        /*005c*/ 	.word	0x000000d0


	//   ....[1]....
        /*0060*/ 	.word	0x00000150


	//----- nvinfo : EIATTR_CBANK_PARAM_SIZE
	.align		4
.L_17:
        /*0064*/ 	.byte	0x03, 0x19
        /*0066*/ 	.short	0x0020


	//----- nvinfo : EIATTR_PARAM_CBANK
	.align		4
        /*0068*/ 	.byte	0x04, 0x0a
        /*006a*/ 	.short	(.L_19 - .L_18)
	.align		4
.L_18:
        /*006c*/ 	.word	index@(.nv.constant0._Z11copy_kernelPfS_mm)
        /*0070*/ 	.short	0x0380
        /*0072*/ 	.short	0x0020


	//----- nvinfo : EIATTR_SW_WAR
	.align		4
.L_19:
        /*0074*/ 	.byte	0x04, 0x36
        /*0076*/ 	.short	(.L_21 - .L_20)
.L_20:
        /*0078*/ 	.word	0x00000008
.L_21:


//--------------------- .nv.callgraph             --------------------------
	.section	.nv.callgraph,"",@"SHT_CUDA_CALLGRAPH"
	.align	4
	.sectionentsize	8
	.align		4
        /*0000*/ 	.word	0x00000000
	.align		4
        /*0004*/ 	.word	0xffffffff
	.align		4
        /*0008*/ 	.word	0x00000000
	.align		4
        /*000c*/ 	.word	0xfffffffe
	.align		4
        /*0010*/ 	.word	0x00000000
	.align		4
        /*0014*/ 	.word	0xfffffffd
	.align		4
        /*0018*/ 	.word	0x00000000
	.align		4
        /*001c*/ 	.word	0xfffffffc


//--------------------- .text._Z11copy_kernelPfS_mm --------------------------
	.section	.text._Z11copy_kernelPfS_mm,"ax",@progbits
	.align	128
        .global         _Z11copy_kernelPfS_mm
        .type           _Z11copy_kernelPfS_mm,@function
        .size           _Z11copy_kernelPfS_mm,(.L_x_1 - _Z11copy_kernelPfS_mm)
        .other          _Z11copy_kernelPfS_mm,@"STO_CUDA_ENTRY STV_DEFAULT"
_Z11copy_kernelPfS_mm:
.text._Z11copy_kernelPfS_mm:
[----:B------:R-:W-:Y:S01]  /*0000*/  LDC R1, c[0x0][0x37c] ;  /* 0x0000df00ff017b82 */ /* 0x000fe20000000800 */
[----:B------:R-:W0:Y:S07]  /*0010*/  S2R R0, SR_TID.X ;  /* 0x0000000000007919 */ /* 0x000e2e0000002100 */
[----:B------:R-:W0:Y:S01]  /*0020*/  S2UR UR4, SR_CTAID.X ;  /* 0x00000000000479c3 */ /* 0x000e220000002500 */
[----:B------:R-:W1:Y:S07]  /*0030*/  LDCU.128 UR8, c[0x0][0x390] ;  /* 0x00007200ff0877ac */ /* 0x000e6e0008000c00 */
[----:B------:R-:W0:Y:S01]  /*0040*/  LDC R7, c[0x0][0x360] ;  /* 0x0000d800ff077b82 */ /* 0x000e220000000800 */
[----:B-1----:R-:W-:-:S04]  /*0050*/  UIMAD UR6, UR11, UR8, URZ ;  /* 0x000000080b0672a4 */ /* 0x002fc8000f8e02ff */
[----:B------:R-:W-:Y:S01]  /*0060*/  UIMAD UR6, UR10, UR9, UR6 ;  /* 0x000000090a0672a4 */ /* 0x000fe2000f8e0206 */
[----:B0-----:R-:W-:Y:S01]  /*0070*/  IMAD R7, R7, UR4, R0 ;  /* 0x0000000407077c24 */ /* 0x001fe2000f8e0200 */
[----:B------:R-:W-:-:S03]  /*0080*/  UIMAD.WIDE.U32 UR4, UR10, UR8, URZ ;  /* 0x000000080a0472a5 */ /* 0x000fc6000f8e00ff */
[----:B------:R-:W-:Y:S01]  /*0090*/  IMAD.WIDE.U32 R2, R7, 0x4, RZ ;  /* 0x0000000407027825 */ /* 0x000fe200078e00ff */
[----:B------:R-:W-:Y:S02]  /*00a0*/  UIADD3 UR5, UPT, UPT, UR5, UR6, URZ ;  /* 0x0000000605057290 */ /* 0x000fe4000fffe0ff */
[----:B------:R-:W-:-:S04]  /*00b0*/  ISETP.GE.U32.AND P0, PT, R2, UR4, PT ;  /* 0x0000000402007c0c */ /* 0x000fc8000bf06070 */
[----:B------:R-:W-:-:S13]  /*00c0*/  ISETP.GE.U32.AND.EX P0, PT, R3, UR5, PT, P0 ;  /* 0x0000000503007c0c */ /* 0x000fda000bf06100 */
[----:B------:R-:W-:Y:S05]  /*00d0*/  @P0 EXIT ;  /* 0x000000000000094d */ /* 0x000fea0003800000 */
[----:B------:R-:W0:Y:S01]  /*00e0*/  LDC.64 R2, c[0x0][0x380] ;  /* 0x0000e000ff027b82 */ /* 0x000e220000000a00 */
[----:B------:R-:W1:Y:S07]  /*00f0*/  LDCU.64 UR4, c[0x0][0x358] ;  /* 0x00006b00ff0477ac */ /* 0x000e6e0008000a00 */
[----:B------:R-:W2:Y:S01]  /*0100*/  LDC.64 R4, c[0x0][0x388] ;  /* 0x0000e200ff047b82 */ /* 0x000ea20000000a00 */
[----:B0-----:R-:W-:-:S05]  /*0110*/  IMAD.WIDE.U32 R2, R7, 0x10, R2 ;  /* 0x0000001007027825 */ /* 0x001fca00078e0002 */
[----:B-1----:R-:W3:Y:S01]  /*0120*/  LDG.E.128 R8, desc[UR4][R2.64] ;  /* 0x0000000402087981 */ /* 0x002ee2000c1e1d00 */
[----:B--2---:R-:W-:-:S05]  /*0130*/  IMAD.WIDE.U32 R4, R7, 0x10, R4 ;  /* 0x0000001007047825 */ /* 0x004fca00078e0004 */
[----:B---3--:R-:W-:Y:S01]  /*0140*/  STG.E.128 desc[UR4][R4.64], R8 ;  /* 0x0000000804007986 */ /* 0x008fe2000c101d04 */
[----:B------:R-:W-:Y:S05]  /*0150*/  EXIT ;  /* 0x000000000000794d */ /* 0x000fea0003800000 */
.L_x_0:
[----:B------:R-:W-:-:S00]  /*0160*/  BRA `(.L_x_0) ;  /* 0xfffffffc00fc7947 */ /* 0x000fc0000383ffff */
[----:B------:R-:W-:-:S00]  /*0170*/  NOP ;  /* 0x0000000000007918 */ /* 0x000fc00000000000 */
        /* <DEDUP_REMOVED lines=8> */
.L_x_1:


//--------------------- .nv.shared.reserved.0     --------------------------
	.section	.nv.shared.reserved.0,"aw",@nobits
	.weak		__nv_reservedSMEM_offset_0_alias
	.size		__nv_reservedSMEM_offset_0_alias, 0, 64
	.other		__nv_reservedSMEM_offset_0_alias,@"STO_CUDA_RESERVED_SHARED STV_DEFAULT"
__nv_reservedSMEM_offset_0_alias:
	.zero		0
	.zero		64


//--------------------- .nv.constant0._Z11copy_kernelPfS_mm --------------------------
	.section	.nv.constant0._Z11copy_kernelPfS_mm,"a",@progbits
	.sectionflags	@""
	.align	4
.nv.constant0._Z11copy_kernelPfS_mm:
	.zero		928


//--------------------- SYMBOLS --------------------------

	.type		.nv.reservedSmem.offset0,@object
	.size		.nv.reservedSmem.offset0,0x4
